	.headerflags	@"EF_CUDA_TEXMODE_UNIFIED EF_CUDA_64BIT_ADDRESS EF_CUDA_SM86 EF_CUDA_VIRTUAL_SM(EF_CUDA_SM86)"
	.elftype	@"ET_EXEC"


//--------------------- .nv.info                  --------------------------
	.section	.nv.info,"",@"SHT_CUDA_INFO"
	.align	4


	//----- nvinfo : EIATTR_REGCOUNT
	.align		4
        /*0000*/ 	.byte	0x04, 0x2f
        /*0002*/ 	.short	(.L_1 - .L_0)
	.align		4
.L_0:
        /*0004*/ 	.word	index@(triton_poi_fused__to_copy_t_4)
        /*0008*/ 	.word	0x00000008


	//----- nvinfo : EIATTR_MIN_STACK_SIZE
	.align		4
.L_1:
        /*000c*/ 	.byte	0x04, 0x12
        /*000e*/ 	.short	(.L_3 - .L_2)
	.align		4
.L_2:
        /*0010*/ 	.word	index@(triton_poi_fused__to_copy_t_4)
        /*0014*/ 	.word	0x00000000


	//----- nvinfo : EIATTR_FRAME_SIZE
	.align		4
.L_3:
        /*0018*/ 	.byte	0x04, 0x11
        /*001a*/ 	.short	(.L_5 - .L_4)
	.align		4
.L_4:
        /*001c*/ 	.word	index@(triton_poi_fused__to_copy_t_4)
        /*0020*/ 	.word	0x00000000


	//----- nvinfo : EIATTR_MIN_STACK_SIZE
	.align		4
.L_5:
        /*0024*/ 	.byte	0x04, 0x12
        /*0026*/ 	.short	(.L_7 - .L_6)
	.align		4
.L_6:
        /*0028*/ 	.word	index@(triton_poi_fused__to_copy_t_4)
        /*002c*/ 	.word	0x00000000
.L_7:


//--------------------- .nv.info.triton_poi_fused__to_copy_t_4 --------------------------
	.section	.nv.info.triton_poi_fused__to_copy_t_4,"",@"SHT_CUDA_INFO"
	.sectionflags	@""
	.align	4


	//----- nvinfo : EIATTR_CUDA_API_VERSION
	.align		4
        /*0000*/ 	.byte	0x04, 0x37
        /*0002*/ 	.short	(.L_9 - .L_8)
.L_8:
        /*0004*/ 	.word	0x0000007c


	//----- nvinfo : EIATTR_SW2861232_WAR
	.align		4
.L_9:
        /*0008*/ 	.byte	0x01, 0x35
	.zero		2


	//----- nvinfo : EIATTR_PARAM_CBANK
	.align		4
        /*000c*/ 	.byte	0x04, 0x0a
        /*000e*/ 	.short	(.L_11 - .L_10)
	.align		4
.L_10:
        /*0010*/ 	.word	index@(.nv.constant0.triton_poi_fused__to_copy_t_4)
        /*0014*/ 	.short	0x0160
        /*0016*/ 	.short	0x0020


	//----- nvinfo : EIATTR_CBANK_PARAM_SIZE
	.align		4
.L_11:
        /*0018*/ 	.byte	0x03, 0x19
        /*001a*/ 	.short	0x0020


	//----- nvinfo : EIATTR_KPARAM_INFO
	.align		4
        /*001c*/ 	.byte	0x04, 0x17
        /*001e*/ 	.short	(.L_13 - .L_12)
.L_12:
        /*0020*/ 	.word	0x00000000
        /*0024*/ 	.short	0x0003
        /*0026*/ 	.short	0x0018
        /*0028*/ 	.byte	0x00, 0xf4, 0x21, 0x00


	//----- nvinfo : EIATTR_KPARAM_INFO
	.align		4
.L_13:
        /*002c*/ 	.byte	0x04, 0x17
        /*002e*/ 	.short	(.L_15 - .L_14)
.L_14:
        /*0030*/ 	.word	0x00000000
        /*0034*/ 	.short	0x0002
        /*0036*/ 	.short	0x0010
        /*0038*/ 	.byte	0x00, 0xf0, 0x11, 0x00


	//----- nvinfo : EIATTR_KPARAM_INFO
	.align		4
.L_15:
        /*003c*/ 	.byte	0x04, 0x17
        /*003e*/ 	.short	(.L_17 - .L_16)
.L_16:
        /*0040*/ 	.word	0x00000000
        /*0044*/ 	.short	0x0001
        /*0046*/ 	.short	0x0008
        /*0048*/ 	.byte	0x00, 0xf4, 0x21, 0x00


	//----- nvinfo : EIATTR_KPARAM_INFO
	.align		4
.L_17:
        /*004c*/ 	.byte	0x04, 0x17
        /*004e*/ 	.short	(.L_19 - .L_18)
.L_18:
        /*0050*/ 	.word	0x00000000
        /*0054*/ 	.short	0x0000
        /*0056*/ 	.short	0x0000
        /*0058*/ 	.byte	0x00, 0xf4, 0x21, 0x00


	//----- nvinfo : EIATTR_MAXREG_COUNT
	.align		4
.L_19:
        /*005c*/ 	.byte	0x03, 0x1b
        /*005e*/ 	.short	0x00ff


	//----- nvinfo : EIATTR_EXIT_INSTR_OFFSETS
	.align		4
        /*0060*/ 	.byte	0x04, 0x1c
        /*0062*/ 	.short	(.L_21 - .L_20)


	//   ....[0]....
.L_20:
        /*0064*/ 	.word	0x00000120


	//   ....[1]....
        /*0068*/ 	.word	0x00000140


	//----- nvinfo : EIATTR_REQNTID
	.align		4
.L_21:
        /*006c*/ 	.byte	0x04, 0x10
        /*006e*/ 	.short	(.L_23 - .L_22)
.L_22:
        /*0070*/ 	.word	0x00000080
        /*0074*/ 	.word	0x00000001
        /*0078*/ 	.word	0x00000001


	//----- nvinfo : EIATTR_CRS_STACK_SIZE
	.align		4
.L_23:
        /*007c*/ 	.byte	0x04, 0x1e
        /*007e*/ 	.short	(.L_25 - .L_24)
.L_24:
        /*0080*/ 	.word	0x00000000
.L_25:


//--------------------- .nv.callgraph             --------------------------
	.section	.nv.callgraph,"",@"SHT_CUDA_CALLGRAPH"
	.align	4
	.sectionentsize	8
	.align		4
        /*0000*/ 	.word	0x00000000
	.align		4
        /*0004*/ 	.word	0xffffffff
	.align		4
        /*0008*/ 	.word	0x00000000
	.align		4
        /*000c*/ 	.word	0xfffffffe
	.align		4
        /*0010*/ 	.word	0x00000000
	.align		4
        /*0014*/ 	.word	0xfffffffd
	.align		4
        /*0018*/ 	.word	0x00000000
	.align		4
        /*001c*/ 	.word	0xfffffffc


//--------------------- .nv.rel.action            --------------------------
	.section	.nv.rel.action,"",@"SHT_CUDA_RELOCINFO"
	.align	8
	.sectionentsize	8
        /*0000*/ 	.byte	0x73, 0x00, 0x00, 0x00, 0x00, 0x00, 0x00, 0x00, 0x00, 0x00, 0x00, 0x11, 0x25, 0x00, 0x05, 0x36


//--------------------- .nv.constant0.triton_poi_fused__to_copy_t_4 --------------------------
	.section	.nv.constant0.triton_poi_fused__to_copy_t_4,"a",@progbits
	.sectionflags	@""
	.align	4
.nv.constant0.triton_poi_fused__to_copy_t_4:
	.zero		384


//--------------------- .text.triton_poi_fused__to_copy_t_4 --------------------------
	.section	.text.triton_poi_fused__to_copy_t_4,"ax",@progbits
	.sectioninfo	@"SHI_REGISTERS=8"
	.align	128
        .global         triton_poi_fused__to_copy_t_4
        .type           triton_poi_fused__to_copy_t_4,@function
        .size           triton_poi_fused__to_copy_t_4,(.L_x_3 - triton_poi_fused__to_copy_t_4)
        .other          triton_poi_fused__to_copy_t_4,@"STO_CUDA_ENTRY STV_DEFAULT"
triton_poi_fused__to_copy_t_4:
.text.triton_poi_fused__to_copy_t_4:
[----:B------:R-:W-:Y:S02]  /*0000*/  IMAD.MOV.U32 R1, RZ, RZ, c[0x0][0x28] ;  /* 0x00000a00ff017624 */ /* 0x000fe400078e00ff */
[----:B------:R-:W0:Y:S01]  /*0010*/  S2R R0, SR_TID.X ;  /* 0x0000000000007919 */ /* 0x000e220000002100 */
[----:B------:R-:W-:Y:S01]  /*0020*/  MOV R5, 0x2 ;  /* 0x0000000200057802 */ /* 0x000fe20000000f00 */
[----:B------:R-:W-:Y:S01]  /*0030*/  ULDC.64 UR4, c[0x0][0x118] ;  /* 0x0000460000047ab9 */ /* 0x000fe20000000a00 */
[----:B------:R-:W-:Y:S01]  /*0040*/  BSSY B0, `(.L_x_0) ;  /* 0x000000c000007945 */ /* 0x000fe20003800000 */
[----:B------:R-:W1:Y:S01]  /*0050*/  S2R R3, SR_CTAID.X ;  /* 0x0000000000037919 */ /* 0x000e620000002500 */
[----:B0-----:R-:W-:-:S04]  /*0060*/  SHF.L.U32 R0, R0, 0x1, RZ ;  /* 0x0000000100007819 */ /* 0x001fc800000006ff */
[----:B------:R-:W-:-:S05]  /*0070*/  LOP3.LUT R0, R0, 0xfe, RZ, 0xc0, !PT ;  /* 0x000000fe00007812 */ /* 0x000fca00078ec0ff */
[----:B-1----:R-:W-:Y:S02]  /*0080*/  IMAD R0, R3, 0x100, R0 ;  /* 0x0000010003007824 */ /* 0x002fe400078e0200 */
[----:B------:R-:W-:Y:S02]  /*0090*/  CS2R R2, SRZ ;  /* 0x0000000000027805 */ /* 0x000fe4000001ff00 */
[C---:B------:R-:W-:Y:S01]  /*00a0*/  IMAD.WIDE R4, R0.reuse, R5, c[0x0][0x168] ;  /* 0x00005a0000047625 */ /* 0x040fe200078e0205 */
[----:B------:R-:W-:-:S13]  /*00b0*/  ISETP.GE.AND P0, PT, R0, 0xd800, PT ;  /* 0x0000d8000000780c */ /* 0x000fda0003f06270 */
[----:B------:R-:W-:Y:S05]  /*00c0*/  @P0 BRA `(.L_x_1) ;  /* 0x0000003000000947 */ /* 0x000fea0003800000 */
[----:B------:R-:W-:-:S04]  /*00d0*/  IMAD.MOV.U32 R3, RZ, RZ, 0x4 ;  /* 0x00000004ff037424 */ /* 0x000fc800078e00ff */
[----:B------:R-:W-:-:S06]  /*00e0*/  IMAD.WIDE R2, R0, R3, c[0x0][0x160] ;  /* 0x0000580000027625 */ /* 0x000fcc00078e0203 */
[----:B------:R-:W5:Y:S02]  /*00f0*/  LDG.E.64 R2, [R2.64] ;  /* 0x0000000402027981 */ /* 0x000f64000c1e1b00 */
.L_x_1:
[----:B------:R-:W-:Y:S05]  /*0100*/  BSYNC B0 ;  /* 0x0000000000007941 */ /* 0x000fea0003800000 */
.L_x_0:
[----:B-----5:R-:W-:Y:S01]  /*0110*/  F2FP.BF16.PACK_AB R3, R3, R2 ;  /* 0x000000020303723e */ /* 0x020fe200000010ff */
[----:B------:R-:W-:Y:S06]  /*0120*/  @P0 EXIT ;  /* 0x000000000000094d */ /* 0x000fec0003800000 */
[----:B------:R-:W-:Y:S01]  /*0130*/  STG.E [R4.64], R3 ;  /* 0x0000000304007986 */ /* 0x000fe2000c101904 */
[----:B------:R-:W-:Y:S05]  /*0140*/  EXIT ;  /* 0x000000000000794d */ /* 0x000fea0003800000 */
.L_x_2:
[----:B------:R-:W-:-:S00]  /*0150*/  BRA `(.L_x_2) ;  /* 0xfffffff000007947 */ /* 0x000fc0000383ffff */
[----:B------:R-:W-:-:S00]  /*0160*/  NOP ;  /* 0x0000000000007918 */ /* 0x000fc00000000000 */
        /* <DEDUP_REMOVED lines=9> */
.L_x_3:
